	.headerflags	@"EF_CUDA_TEXMODE_UNIFIED EF_CUDA_64BIT_ADDRESS EF_CUDA_ACCELERATORS EF_CUDA_SM90 EF_CUDA_VIRTUAL_SM(EF_CUDA_SM90)"
	.elftype	@"ET_EXEC"


//--------------------- .nv.info                  --------------------------
	.section	.nv.info,"",@"SHT_CUDA_INFO"
	.align	4


	//----- nvinfo : EIATTR_REGCOUNT
	.align		4
        /*0000*/ 	.byte	0x04, 0x2f
        /*0002*/ 	.short	(.L_3 - .L_2)
	.align		4
.L_2:
        /*0004*/ 	.word	index@(triton_poi_fused__native_batch_norm_legit_no_training__unsafe_index_add_mul_relu_sub_threshold_backward_49)
        /*0008*/ 	.word	0x00000020


	//----- nvinfo : EIATTR_MIN_STACK_SIZE
	.align		4
.L_3:
        /*000c*/ 	.byte	0x04, 0x12
        /*000e*/ 	.short	(.L_5 - .L_4)
	.align		4
.L_4:
        /*0010*/ 	.word	index@(triton_poi_fused__native_batch_norm_legit_no_training__unsafe_index_add_mul_relu_sub_threshold_backward_49)
        /*0014*/ 	.word	0x00000000


	//----- nvinfo : EIATTR_FRAME_SIZE
	.align		4
.L_5:
        /*0018*/ 	.byte	0x04, 0x11
        /*001a*/ 	.short	(.L_7 - .L_6)
	.align		4
.L_6:
        /*001c*/ 	.word	index@(triton_poi_fused__native_batch_norm_legit_no_training__unsafe_index_add_mul_relu_sub_threshold_backward_49)
        /*0020*/ 	.word	0x00000000


	//----- nvinfo : EIATTR_MIN_STACK_SIZE
	.align		4
.L_7:
        /*0024*/ 	.byte	0x04, 0x12
        /*0026*/ 	.short	(.L_9 - .L_8)
	.align		4
.L_8:
        /*0028*/ 	.word	index@(triton_poi_fused__native_batch_norm_legit_no_training__unsafe_index_add_mul_relu_sub_threshold_backward_49)
        /*002c*/ 	.word	0x00000000
.L_9:


//--------------------- .nv.info.triton_poi_fused__native_batch_norm_legit_no_training__unsafe_index_add_mul_relu_sub_threshold_backward_49 --------------------------
	.section	.nv.info.triton_poi_fused__native_batch_norm_legit_no_training__unsafe_index_add_mul_relu_sub_threshold_backward_49,"",@"SHT_CUDA_INFO"
	.sectionflags	@""
	.align	4


	//----- nvinfo : EIATTR_CUDA_API_VERSION
	.align		4
        /*0000*/ 	.byte	0x04, 0x37
        /*0002*/ 	.short	(.L_11 - .L_10)
.L_10:
        /*0004*/ 	.word	0x0000007c


	//----- nvinfo : EIATTR_KPARAM_INFO
	.align		4
.L_11:
        /*0008*/ 	.byte	0x04, 0x17
        /*000a*/ 	.short	(.L_13 - .L_12)
.L_12:
        /*000c*/ 	.word	0x00000000
        /*0010*/ 	.short	0x0014
        /*0012*/ 	.short	0x00a0
        /*0014*/ 	.byte	0x00, 0xf0, 0x11, 0x00


	//----- nvinfo : EIATTR_KPARAM_INFO
	.align		4
.L_13:
        /*0018*/ 	.byte	0x04, 0x17
        /*001a*/ 	.short	(.L_15 - .L_14)
.L_14:
        /*001c*/ 	.word	0x00000000
        /*0020*/ 	.short	0x0013
        /*0022*/ 	.short	0x0098
        /*0024*/ 	.byte	0x00, 0xf4, 0x21, 0x00


	//----- nvinfo : EIATTR_KPARAM_INFO
	.align		4
.L_15:
        /*0028*/ 	.byte	0x04, 0x17
        /*002a*/ 	.short	(.L_17 - .L_16)
.L_16:
        /*002c*/ 	.word	0x00000000
        /*0030*/ 	.short	0x0012
        /*0032*/ 	.short	0x0090
        /*0034*/ 	.byte	0x00, 0xf4, 0x21, 0x00


	//----- nvinfo : EIATTR_KPARAM_INFO
	.align		4
.L_17:
        /*0038*/ 	.byte	0x04, 0x17
        /*003a*/ 	.short	(.L_19 - .L_18)
.L_18:
        /*003c*/ 	.word	0x00000000
        /*0040*/ 	.short	0x0011
        /*0042*/ 	.short	0x0088
        /*0044*/ 	.byte	0x00, 0xf4, 0x21, 0x00


	//----- nvinfo : EIATTR_KPARAM_INFO
	.align		4
.L_19:
        /*0048*/ 	.byte	0x04, 0x17
        /*004a*/ 	.short	(.L_21 - .L_20)
.L_20:
        /*004c*/ 	.word	0x00000000
        /*0050*/ 	.short	0x0010
        /*0052*/ 	.short	0x0080
        /*0054*/ 	.byte	0x00, 0xf4, 0x21, 0x00


	//----- nvinfo : EIATTR_KPARAM_INFO
	.align		4
.L_21:
        /*0058*/ 	.byte	0x04, 0x17
        /*005a*/ 	.short	(.L_23 - .L_22)
.L_22:
        /*005c*/ 	.word	0x00000000
        /*0060*/ 	.short	0x000f
        /*0062*/ 	.short	0x0078
        /*0064*/ 	.byte	0x00, 0xf4, 0x21, 0x00


	//----- nvinfo : EIATTR_KPARAM_INFO
	.align		4
.L_23:
        /*0068*/ 	.byte	0x04, 0x17
        /*006a*/ 	.short	(.L_25 - .L_24)
.L_24:
        /*006c*/ 	.word	0x00000000
        /*0070*/ 	.short	0x000e
        /*0072*/ 	.short	0x0070
        /*0074*/ 	.byte	0x00, 0xf4, 0x21, 0x00


	//----- nvinfo : EIATTR_KPARAM_INFO
	.align		4
.L_25:
        /*0078*/ 	.byte	0x04, 0x17
        /*007a*/ 	.short	(.L_27 - .L_26)
.L_26:
        /*007c*/ 	.word	0x00000000
        /*0080*/ 	.short	0x000d
        /*0082*/ 	.short	0x0068
        /*0084*/ 	.byte	0x00, 0xf4, 0x21, 0x00


	//----- nvinfo : EIATTR_KPARAM_INFO
	.align		4
.L_27:
        /*0088*/ 	.byte	0x04, 0x17
        /*008a*/ 	.short	(.L_29 - .L_28)
.L_28:
        /*008c*/ 	.word	0x00000000
        /*0090*/ 	.short	0x000c
        /*0092*/ 	.short	0x0060
        /*0094*/ 	.byte	0x00, 0xf4, 0x21, 0x00


	//----- nvinfo : EIATTR_KPARAM_INFO
	.align		4
.L_29:
        /*0098*/ 	.byte	0x04, 0x17
        /*009a*/ 	.short	(.L_31 - .L_30)
.L_30:
        /*009c*/ 	.word	0x00000000
        /*00a0*/ 	.short	0x000b
        /*00a2*/ 	.short	0x0058
        /*00a4*/ 	.byte	0x00, 0xf4, 0x21, 0x00


	//----- nvinfo : EIATTR_KPARAM_INFO
	.align		4
.L_31:
        /*00a8*/ 	.byte	0x04, 0x17
        /*00aa*/ 	.short	(.L_33 - .L_32)
.L_32:
        /*00ac*/ 	.word	0x00000000
        /*00b0*/ 	.short	0x000a
        /*00b2*/ 	.short	0x0050
        /*00b4*/ 	.byte	0x00, 0xf4, 0x21, 0x00


	//----- nvinfo : EIATTR_KPARAM_INFO
	.align		4
.L_33:
        /*00b8*/ 	.byte	0x04, 0x17
        /*00ba*/ 	.short	(.L_35 - .L_34)
.L_34:
        /*00bc*/ 	.word	0x00000000
        /*00c0*/ 	.short	0x0009
        /*00c2*/ 	.short	0x0048
        /*00c4*/ 	.byte	0x00, 0xf4, 0x21, 0x00


	//----- nvinfo : EIATTR_KPARAM_INFO
	.align		4
.L_35:
        /*00c8*/ 	.byte	0x04, 0x17
        /*00ca*/ 	.short	(.L_37 - .L_36)
.L_36:
        /*00cc*/ 	.word	0x00000000
        /*00d0*/ 	.short	0x0008
        /*00d2*/ 	.short	0x0040
        /*00d4*/ 	.byte	0x00, 0xf4, 0x21, 0x00


	//----- nvinfo : EIATTR_KPARAM_INFO
	.align		4
.L_37:
        /*00d8*/ 	.byte	0x04, 0x17
        /*00da*/ 	.short	(.L_39 - .L_38)
.L_38:
        /*00dc*/ 	.word	0x00000000
        /*00e0*/ 	.short	0x0007
        /*00e2*/ 	.short	0x0038
        /*00e4*/ 	.byte	0x00, 0xf4, 0x21, 0x00


	//----- nvinfo : EIATTR_KPARAM_INFO
	.align		4
.L_39:
        /*00e8*/ 	.byte	0x04, 0x17
        /*00ea*/ 	.short	(.L_41 - .L_40)
.L_40:
        /*00ec*/ 	.word	0x00000000
        /*00f0*/ 	.short	0x0006
        /*00f2*/ 	.short	0x0030
        /*00f4*/ 	.byte	0x00, 0xf4, 0x21, 0x00


	//----- nvinfo : EIATTR_KPARAM_INFO
	.align		4
.L_41:
        /*00f8*/ 	.byte	0x04, 0x17
        /*00fa*/ 	.short	(.L_43 - .L_42)
.L_42:
        /*00fc*/ 	.word	0x00000000
        /*0100*/ 	.short	0x0005
        /*0102*/ 	.short	0x0028
        /*0104*/ 	.byte	0x00, 0xf4, 0x21, 0x00


	//----- nvinfo : EIATTR_KPARAM_INFO
	.align		4
.L_43:
        /*0108*/ 	.byte	0x04, 0x17
        /*010a*/ 	.short	(.L_45 - .L_44)
.L_44:
        /*010c*/ 	.word	0x00000000
        /*0110*/ 	.short	0x0004
        /*0112*/ 	.short	0x0020
        /*0114*/ 	.byte	0x00, 0xf4, 0x21, 0x00


	//----- nvinfo : EIATTR_KPARAM_INFO
	.align		4
.L_45:
        /*0118*/ 	.byte	0x04, 0x17
        /*011a*/ 	.short	(.L_47 - .L_46)
.L_46:
        /*011c*/ 	.word	0x00000000
        /*0120*/ 	.short	0x0003
        /*0122*/ 	.short	0x0018
        /*0124*/ 	.byte	0x00, 0xf4, 0x21, 0x00


	//----- nvinfo : EIATTR_KPARAM_INFO
	.align		4
.L_47:
        /*0128*/ 	.byte	0x04, 0x17
        /*012a*/ 	.short	(.L_49 - .L_48)
.L_48:
        /*012c*/ 	.word	0x00000000
        /*0130*/ 	.short	0x0002
        /*0132*/ 	.short	0x0010
        /*0134*/ 	.byte	0x00, 0xf4, 0x21, 0x00


	//----- nvinfo : EIATTR_KPARAM_INFO
	.align		4
.L_49:
        /*0138*/ 	.byte	0x04, 0x17
        /*013a*/ 	.short	(.L_51 - .L_50)
.L_50:
        /*013c*/ 	.word	0x00000000
        /*0140*/ 	.short	0x0001
        /*0142*/ 	.short	0x0008
        /*0144*/ 	.byte	0x00, 0xf4, 0x21, 0x00


	//----- nvinfo : EIATTR_KPARAM_INFO
	.align		4
.L_51:
        /*0148*/ 	.byte	0x04, 0x17
        /*014a*/ 	.short	(.L_53 - .L_52)
.L_52:
        /*014c*/ 	.word	0x00000000
        /*0150*/ 	.short	0x0000
        /*0152*/ 	.short	0x0000
        /*0154*/ 	.byte	0x00, 0xf4, 0x21, 0x00


	//----- nvinfo : EIATTR_SPARSE_MMA_MASK
	.align		4
.L_53:
        /*0158*/ 	.byte	0x03, 0x50
        /*015a*/ 	.short	0x0000


	//----- nvinfo : EIATTR_MAXREG_COUNT
	.align		4
        /*015c*/ 	.byte	0x03, 0x1b
        /*015e*/ 	.short	0x00ff


	//----- nvinfo : EIATTR_EXIT_INSTR_OFFSETS
	.align		4
        /*0160*/ 	.byte	0x04, 0x1c
        /*0162*/ 	.short	(.L_55 - .L_54)


	//   ....[0]....
.L_54:
        /*0164*/ 	.word	0x00000af0


	//   ....[1]....
        /*0168*/ 	.word	0x00000b10


	//----- nvinfo : EIATTR_REQNTID
	.align		4
.L_55:
        /*016c*/ 	.byte	0x04, 0x10
        /*016e*/ 	.short	(.L_57 - .L_56)
.L_56:
        /*0170*/ 	.word	0x00000080
        /*0174*/ 	.word	0x00000001
        /*0178*/ 	.word	0x00000001


	//----- nvinfo : EIATTR_CBANK_PARAM_SIZE
	.align		4
.L_57:
        /*017c*/ 	.byte	0x03, 0x19
        /*017e*/ 	.short	0x00a4


	//----- nvinfo : EIATTR_PARAM_CBANK
	.align		4
        /*0180*/ 	.byte	0x04, 0x0a
        /*0182*/ 	.short	(.L_59 - .L_58)
	.align		4
.L_58:
        /*0184*/ 	.word	index@(.nv.constant0.triton_poi_fused__native_batch_norm_legit_no_training__unsafe_index_add_mul_relu_sub_threshold_backward_49)
        /*0188*/ 	.short	0x0210
        /*018a*/ 	.short	0x00a4


	//----- nvinfo : EIATTR_SW_WAR
	.align		4
.L_59:
        /*018c*/ 	.byte	0x04, 0x36
        /*018e*/ 	.short	(.L_61 - .L_60)
.L_60:
        /*0190*/ 	.word	0x00000008
.L_61:


//--------------------- .nv.callgraph             --------------------------
	.section	.nv.callgraph,"",@"SHT_CUDA_CALLGRAPH"
	.align	4
	.sectionentsize	8
	.align		4
        /*0000*/ 	.word	0x00000000
	.align		4
        /*0004*/ 	.word	0xffffffff
	.align		4
        /*0008*/ 	.word	0x00000000
	.align		4
        /*000c*/ 	.word	0xfffffffe
	.align		4
        /*0010*/ 	.word	0x00000000
	.align		4
        /*0014*/ 	.word	0xfffffffd
	.align		4
        /*0018*/ 	.word	0x00000000
	.align		4
        /*001c*/ 	.word	0xfffffffc


//--------------------- .nv.constant4             --------------------------
	.section	.nv.constant4,"a",@progbits
	.align	8
	.align		8
.nv.constant4:
        /*0000*/ 	.dword	_$_str
	.align		8
        /*0008*/ 	.dword	_$_str_$_2


//--------------------- .text.triton_poi_fused__native_batch_norm_legit_no_training__unsafe_index_add_mul_relu_sub_threshold_backward_49 --------------------------
	.section	.text.triton_poi_fused__native_batch_norm_legit_no_training__unsafe_index_add_mul_relu_sub_threshold_backward_49,"ax",@progbits
	.align	128
        .global         triton_poi_fused__native_batch_norm_legit_no_training__unsafe_index_add_mul_relu_sub_threshold_backward_49
        .type           triton_poi_fused__native_batch_norm_legit_no_training__unsafe_index_add_mul_relu_sub_threshold_backward_49,@function
        .size           triton_poi_fused__native_batch_norm_legit_no_training__unsafe_index_add_mul_relu_sub_threshold_backward_49,(.L_x_1 - triton_poi_fused__native_batch_norm_legit_no_training__unsafe_index_add_mul_relu_sub_threshold_backward_49)
        .other          triton_poi_fused__native_batch_norm_legit_no_training__unsafe_index_add_mul_relu_sub_threshold_backward_49,@"STO_CUDA_ENTRY STV_DEFAULT"
triton_poi_fused__native_batch_norm_legit_no_training__unsafe_index_add_mul_relu_sub_threshold_backward_49:
.text.triton_poi_fused__native_batch_norm_legit_no_training__unsafe_index_add_mul_relu_sub_threshold_backward_49:
[----:B------:R-:W0:Y:S01]  /*0000*/  LDC R1, c[0x0][0x28] ;  /* 0x00000a00ff017b82 */ /* 0x000e220000000800 */
[----:B------:R-:W1:Y:S07]  /*0010*/  S2R R3, SR_TID.X ;  /* 0x0000000000037919 */ /* 0x000e6e0000002100 */
[----:B------:R-:W2:Y:S01]  /*0020*/  LDC.64 R8, c[0x0][0x268] ;  /* 0x00009a00ff087b82 */ /* 0x000ea20000000a00 */
[----:B------:R-:W-:Y:S01]  /*0030*/  CS2R R18, SRZ ;  /* 0x0000000000127805 */ /* 0x000fe2000001ff00 */
[----:B------:R-:W-:Y:S01]  /*0040*/  ULDC.64 UR4, c[0x0][0x208] ;  /* 0x0000820000047ab9 */ /* 0x000fe20000000a00 */
[----:B------:R-:W3:Y:S05]  /*0050*/  S2R R2, SR_CTAID.X ;  /* 0x0000000000027919 */ /* 0x000eea0000002500 */
[----:B------:R-:W4:Y:S01]  /*0060*/  LDC.64 R4, c[0x0][0x270] ;  /* 0x00009c00ff047b82 */ /* 0x000f220000000a00 */
[----:B------:R-:W-:-:S07]  /*0070*/  CS2R R16, SRZ ;  /* 0x0000000000107805 */ /* 0x000fce000001ff00 */
[----:B------:R-:W5:Y:S01]  /*0080*/  LDC.64 R22, c[0x0][0x298] ;  /* 0x0000a600ff167b82 */ /* 0x000f620000000a00 */
[----:B------:R-:W-:Y:S02]  /*0090*/  CS2R R12, SRZ ;  /* 0x00000000000c7805 */ /* 0x000fe4000001ff00 */
[----:B------:R-:W-:Y:S01]  /*00a0*/  CS2R R10, SRZ ;  /* 0x00000000000a7805 */ /* 0x000fe2000001ff00 */
[----:B------:R-:W-:-:S04]  /*00b0*/  ULDC.64 UR6, c[0x0][0x278] ;  /* 0x00009e0000067ab9 */ /* 0x000fc80000000a00 */
[----:B------:R-:W5:Y:S01]  /*00c0*/  LDC.64 R26, c[0x0][0x218] ;  /* 0x00008600ff1a7b82 */ /* 0x000f620000000a00 */
[----:B-1----:R-:W-:-:S05]  /*00d0*/  LOP3.LUT R3, R3, 0x7f, RZ, 0xc0, !PT ;  /* 0x0000007f03037812 */ /* 0x002fca00078ec0ff */
[----:B---3--:R-:W-:-:S05]  /*00e0*/  IMAD R0, R2, 0x80, R3 ;  /* 0x0000008002007824 */ /* 0x008fca00078e0203 */
[----:B------:R-:W-:Y:S02]  /*00f0*/  SHF.R.S32.HI R3, RZ, 0x1f, R0 ;  /* 0x0000001fff037819 */ /* 0x000fe40000011400 */
[----:B------:R-:W-:Y:S02]  /*0100*/  ISETP.GE.AND P0, PT, R0, 0x400, PT ;  /* 0x000004000000780c */ /* 0x000fe40003f06270 */
[----:B------:R-:W-:-:S04]  /*0110*/  LEA.HI R3, R3, R0, RZ, 0x2 ;  /* 0x0000000003037211 */ /* 0x000fc800078f10ff */
[----:B------:R-:W-:Y:S02]  /*0120*/  SHF.R.S32.HI R25, RZ, 0x2, R3 ;  /* 0x00000002ff197819 */ /* 0x000fe40000011403 */
[----:B------:R-:W-:Y:S02]  /*0130*/  LOP3.LUT R3, R3, 0xfffffffc, RZ, 0xc0, !PT ;  /* 0xfffffffc03037812 */ /* 0x000fe400078ec0ff */
[----:B------:R-:W-:-:S03]  /*0140*/  LEA.HI R6, R25, R25, RZ, 0x2 ;  /* 0x0000001919067211 */ /* 0x000fc600078f10ff */
[----:B------:R-:W-:Y:S01]  /*0150*/  IMAD.IADD R20, R0, 0x1, -R3 ;  /* 0x0000000100147824 */ /* 0x000fe200078e0a03 */
[----:B------:R-:W-:-:S05]  /*0160*/  LOP3.LUT R6, R6, 0xfffffffc, RZ, 0xc0, !PT ;  /* 0xfffffffc06067812 */ /* 0x000fca00078ec0ff */
[----:B------:R-:W-:Y:S02]  /*0170*/  IMAD.IADD R25, R25, 0x1, -R6 ;  /* 0x0000000119197824 */ /* 0x000fe400078e0a06 */
[----:B------:R-:W1:Y:S02]  /*0180*/  LDC.64 R6, c[0x0][0x280] ;  /* 0x0000a000ff067b82 */ /* 0x000e640000000a00 */
[----:B--2---:R-:W-:-:S05]  /*0190*/  IMAD.WIDE R8, R25, 0x8, R8 ;  /* 0x0000000819087825 */ /* 0x004fca00078e0208 */
[----:B------:R2:W3:Y:S01]  /*01a0*/  @!P0 LDG.E.EL.64 R18, desc[UR4][R8.64] ;  /* 0x0000000408128981 */ /* 0x0004e2000c2e1b00 */
[----:B----4-:R-:W-:Y:S01]  /*01b0*/  IMAD.WIDE R14, R20, 0x8, R4 ;  /* 0x00000008140e7825 */ /* 0x010fe200078e0204 */
[----:B------:R-:W-:Y:S01]  /*01c0*/  SHF.R.S32.HI R3, RZ, 0x18, R2 ;  /* 0x00000018ff037819 */ /* 0x000fe20000011402 */
[----:B------:R-:W4:Y:S03]  /*01d0*/  LDC.64 R4, c[0x0][0x288] ;  /* 0x0000a200ff047b82 */ /* 0x000f260000000a00 */
[----:B------:R1:W3:Y:S01]  /*01e0*/  @!P0 LDG.E.EL.64 R16, desc[UR4][R14.64] ;  /* 0x000000040e108981 */ /* 0x0002e2000c2e1b00 */
[----:B-----5:R-:W-:-:S04]  /*01f0*/  IMAD.WIDE R22, R25, 0x8, R22 ;  /* 0x0000000819167825 */ /* 0x020fc800078e0216 */
[----:B--2---:R-:W2:Y:S01]  /*0200*/  LDC.64 R8, c[0x0][0x228] ;  /* 0x00008a00ff087b82 */ /* 0x004ea20000000a00 */
[----:B------:R-:W5:Y:S01]  /*0210*/  @!P0 LDG.E.EL.64 R10, desc[UR4][R22.64] ;  /* 0x00000004160a8981 */ /* 0x000f62000c2e1b00 */
[----:B-1----:R-:W-:Y:S01]  /*0220*/  IMAD.WIDE R6, R20, 0x8, R6 ;  /* 0x0000000814067825 */ /* 0x002fe200078e0206 */
[----:B------:R-:W-:-:S05]  /*0230*/  SGXT R3, R3, 0x1 ;  /* 0x000000010303781a */ /* 0x000fca0000000200 */
[----:B0-----:R-:W0:Y:S01]  /*0240*/  LDC.64 R14, c[0x0][0x250] ;  /* 0x00009400ff0e7b82 */ /* 0x001e220000000a00 */
[----:B------:R1:W5:Y:S01]  /*0250*/  @!P0 LDG.E.EL.64 R12, desc[UR4][R6.64] ;  /* 0x00000004060c8981 */ /* 0x000362000c2e1b00 */
[----:B------:R-:W-:-:S04]  /*0260*/  LEA.HI R3, R3, R0, RZ, 0x4 ;  /* 0x0000000003037211 */ /* 0x000fc800078f20ff */
[----:B------:R-:W-:-:S04]  /*0270*/  SHF.R.S32.HI R29, RZ, 0x4, R3 ;  /* 0x00000004ff1d7819 */ /* 0x000fc80000011403 */
[----:B------:R-:W-:Y:S01]  /*0280*/  LEA.HI R2, R29, R29, RZ, 0x4 ;  /* 0x0000001d1d027211 */ /* 0x000fe200078f20ff */
[----:B-1----:R-:W1:Y:S03]  /*0290*/  LDC.64 R6, c[0x0][0x240] ;  /* 0x00009000ff067b82 */ /* 0x002e660000000a00 */
[----:B------:R-:W-:-:S04]  /*02a0*/  LOP3.LUT R2, R2, 0xfffffff0, RZ, 0xc0, !PT ;  /* 0xfffffff002027812 */ /* 0x000fc800078ec0ff */
[----:B------:R-:W-:Y:S01]  /*02b0*/  IADD3 R2, R29, -R2, RZ ;  /* 0x800000021d027210 */ /* 0x000fe20007ffe0ff */
[----:B------:R-:W-:-:S04]  /*02c0*/  IMAD.MOV.U32 R3, RZ, RZ, RZ ;  /* 0x000000ffff037224 */ /* 0x000fc800078e00ff */
[----:B--2---:R-:W-:Y:S01]  /*02d0*/  IMAD.WIDE R22, R2, 0x4, R8 ;  /* 0x0000000402167825 */ /* 0x004fe200078e0208 */
[----:B------:R-:W-:-:S04]  /*02e0*/  CS2R R8, SRZ ;  /* 0x0000000000087805 */ /* 0x000fc8000001ff00 */
[----:B------:R2:W5:Y:S01]  /*02f0*/  @!P0 LDG.E.EL R3, desc[UR4][R22.64] ;  /* 0x0000000416038981 */ /* 0x000562000c2e1900 */
[----:B0-----:R-:W-:-:S05]  /*0300*/  IMAD.WIDE R14, R2, 0x4, R14 ;  /* 0x00000004020e7825 */ /* 0x001fca00078e020e */
[----:B------:R0:W5:Y:S01]  /*0310*/  @!P0 LDG.E.EL R8, desc[UR4][R14.64] ;  /* 0x000000040e088981 */ /* 0x000162000c2e1900 */
[----:B--2---:R-:W2:Y:S01]  /*0320*/  LDC.64 R22, c[0x0][0x248] ;  /* 0x00009200ff167b82 */ /* 0x004ea20000000a00 */
[----:B----4-:R-:W-:Y:S01]  /*0330*/  IMAD.WIDE R20, R20, 0x4, R4 ;  /* 0x0000000414147825 */ /* 0x010fe200078e0204 */
[----:B------:R-:W-:-:S06]  /*0340*/  CS2R R4, SRZ ;  /* 0x0000000000047805 */ /* 0x000fcc000001ff00 */
[----:B0-----:R-:W0:Y:S01]  /*0350*/  LDC.64 R14, c[0x0][0x220] ;  /* 0x00008800ff0e7b82 */ /* 0x001e220000000a00 */
[C---:B-1----:R-:W-:Y:S01]  /*0360*/  IMAD.WIDE R6, R0.reuse, 0x4, R6 ;  /* 0x0000000400067825 */ /* 0x042fe200078e0206 */
[----:B------:R1:W4:Y:S04]  /*0370*/  @!P0 LDG.E.EL R5, desc[UR4][R20.64] ;  /* 0x0000000414058981 */ /* 0x000328000c2e1900 */
[----:B------:R2:W4:Y:S01]  /*0380*/  @!P0 LDG.E R9, desc[UR4][R6.64] ;  /* 0x0000000406098981 */ /* 0x000522000c1e1900 */
[----:B------:R-:W-:Y:S01]  /*0390*/  IMAD.WIDE R26, R0, 0x4, R26 ;  /* 0x00000004001a7825 */ /* 0x000fe200078e021a */
[----:B-1----:R-:W-:-:S03]  /*03a0*/  CS2R R20, SRZ ;  /* 0x0000000000147805 */ /* 0x002fc6000001ff00 */
[----:B--2---:R-:W-:Y:S01]  /*03b0*/  IMAD.WIDE R22, R2, 0x4, R22 ;  /* 0x0000000402167825 */ /* 0x004fe200078e0216 */
[----:B------:R-:W-:-:S04]  /*03c0*/  CS2R R6, SRZ ;  /* 0x0000000000067805 */ /* 0x000fc8000001ff00 */
[----:B------:R1:W4:Y:S04]  /*03d0*/  @!P0 LDG.E.EL R20, desc[UR4][R22.64] ;  /* 0x0000000416148981 */ /* 0x000328000c2e1900 */
[----:B------:R0:W2:Y:S01]  /*03e0*/  @!P0 LDG.E R6, desc[UR4][R26.64] ;  /* 0x000000041a068981 */ /* 0x0000a2000c1e1900 */
[----:B-1----:R-:W1:Y:S01]  /*03f0*/  LDC.64 R22, c[0x0][0x230] ;  /* 0x00008c00ff167b82 */ /* 0x002e620000000a00 */
[----:B0-----:R-:W-:-:S07]  /*0400*/  IMAD.WIDE R26, R2, 0x4, R14 ;  /* 0x00000004021a7825 */ /* 0x001fce00078e020e */
[----:B------:R-:W0:Y:S01]  /*0410*/  LDC.64 R14, c[0x0][0x238] ;  /* 0x00008e00ff0e7b82 */ /* 0x000e220000000a00 */
[----:B------:R0:W2:Y:S01]  /*0420*/  @!P0 LDG.E.EL R21, desc[UR4][R26.64] ;  /* 0x000000041a158981 */ /* 0x0000a2000c2e1900 */
[----:B-1----:R-:W-:-:S05]  /*0430*/  IMAD.WIDE R22, R2, 0x4, R22 ;  /* 0x0000000402167825 */ /* 0x002fca00078e0216 */
[----:B------:R1:W2:Y:S01]  /*0440*/  @!P0 LDG.E.EL R7, desc[UR4][R22.64] ;  /* 0x0000000416078981 */ /* 0x0002a2000c2e1900 */
[----:B0-----:R-:W-:-:S05]  /*0450*/  IMAD.WIDE R14, R2, 0x4, R14 ;  /* 0x00000004020e7825 */ /* 0x001fca00078e020e */
[----:B------:R0:W2:Y:S01]  /*0460*/  @!P0 LDG.E.EL R4, desc[UR4][R14.64] ;  /* 0x000000040e048981 */ /* 0x0000a2000c2e1900 */
[----:B------:R-:W-:Y:S01]  /*0470*/  IMAD.SHL.U32 R29, R29, 0x4, RZ ;  /* 0x000000041d1d7824 */ /* 0x000fe200078e00ff */
[----:B---3--:R-:W-:-:S04]  /*0480*/  SHF.R.U32.HI R28, RZ, 0x1e, R19 ;  /* 0x0000001eff1c7819 */ /* 0x008fc80000011613 */
[----:B------:R-:W-:-:S04]  /*0490*/  LOP3.LUT R28, R28, 0x2, RZ, 0xc0, !PT ;  /* 0x000000021c1c7812 */ /* 0x000fc800078ec0ff */
[----:B------:R-:W-:Y:S02]  /*04a0*/  IADD3 R26, P1, R18, R28, RZ ;  /* 0x0000001c121a7210 */ /* 0x000fe40007f3e0ff */
[----:B------:R-:W-:Y:S02]  /*04b0*/  SHF.R.U32.HI R24, RZ, 0x1c, R17 ;  /* 0x0000001cff187819 */ /* 0x000fe40000011611 */
[----:B------:R-:W-:Y:S01]  /*04c0*/  LEA R27, P2, R16, UR6, 0x2 ;  /* 0x00000006101b7c11 */ /* 0x000fe2000f8410ff */
[----:B------:R-:W-:Y:S01]  /*04d0*/  IMAD.X R19, RZ, RZ, R19, P1 ;  /* 0x000000ffff137224 */ /* 0x000fe200008e0613 */
[----:B------:R-:W-:Y:S02]  /*04e0*/  LOP3.LUT R18, R24, 0x8, RZ, 0xc0, !PT ;  /* 0x0000000818127812 */ /* 0x000fe400078ec0ff */
[----:B------:R-:W-:Y:S02]  /*04f0*/  LEA.HI.X R17, R16, UR7, R17, 0x2, P2 ;  /* 0x0000000710117c11 */ /* 0x000fe400090f1411 */
[C---:B------:R-:W-:Y:S01]  /*0500*/  SHF.L.U64.HI R16, R26.reuse, 0x3, R19 ;  /* 0x000000031a107819 */ /* 0x040fe20000010213 */
[----:B------:R-:W-:Y:S01]  /*0510*/  IMAD.SHL.U32 R19, R26, 0x8, RZ ;  /* 0x000000081a137824 */ /* 0x000fe200078e00ff */
[----:B-1----:R-:W-:-:S02]  /*0520*/  IADD3 R22, P1, R18, R27, RZ ;  /* 0x0000001b12167210 */ /* 0x002fc40007f3e0ff */
[----:B-----5:R-:W-:Y:S02]  /*0530*/  SHF.R.U32.HI R18, RZ, 0x1c, R13 ;  /* 0x0000001cff127819 */ /* 0x020fe4000001160d */
[----:B------:R-:W-:Y:S02]  /*0540*/  IADD3.X R17, RZ, R17, RZ, P1, !PT ;  /* 0x00000011ff117210 */ /* 0x000fe40000ffe4ff */
[----:B0-----:R-:W-:Y:S02]  /*0550*/  IADD3 R14, P1, R19, R22, RZ ;  /* 0x00000016130e7210 */ /* 0x001fe40007f3e0ff */
[----:B------:R-:W-:Y:S02]  /*0560*/  LEA R23, P2, R12, UR6, 0x2 ;  /* 0x000000060c177c11 */ /* 0x000fe4000f8410ff */
[----:B------:R-:W-:Y:S01]  /*0570*/  LOP3.LUT R18, R18, 0x8, RZ, 0xc0, !PT ;  /* 0x0000000812127812 */ /* 0x000fe200078ec0ff */
[----:B------:R-:W-:-:S03]  /*0580*/  IMAD.X R15, R16, 0x1, R17, P1 ;  /* 0x00000001100f7824 */ /* 0x000fc600008e0611 */
[----:B------:R-:W-:Y:S02]  /*0590*/  IADD3 R18, P1, R18, R23, RZ ;  /* 0x0000001712127210 */ /* 0x000fe40007f3e0ff */
[----:B------:R-:W-:Y:S02]  /*05a0*/  SHF.R.U32.HI R23, RZ, 0x1e, R11 ;  /* 0x0000001eff177819 */ /* 0x000fe4000001160b */
[----:B------:R-:W-:Y:S02]  /*05b0*/  LEA.HI.X R13, R12, UR7, R13, 0x2, P2 ;  /* 0x000000070c0d7c11 */ /* 0x000fe400090f140d */
[----:B------:R-:W-:Y:S02]  /*05c0*/  CS2R R26, SRZ ;  /* 0x00000000001a7805 */ /* 0x000fe4000001ff00 */
[----:B------:R-:W-:Y:S01]  /*05d0*/  LOP3.LUT R23, R23, 0x2, RZ, 0xc0, !PT ;  /* 0x0000000217177812 */ /* 0x000fe200078ec0ff */
[----:B------:R-:W-:Y:S01]  /*05e0*/  IMAD.MOV.U32 R24, RZ, RZ, RZ ;  /* 0x000000ffff187224 */ /* 0x000fe200078e00ff */
[----:B------:R-:W-:Y:S01]  /*05f0*/  IADD3.X R13, RZ, R13, RZ, P1, !PT ;  /* 0x0000000dff0d7210 */ /* 0x000fe20000ffe4ff */
[----:B------:R-:W-:Y:S01]  /*0600*/  IMAD.WIDE R14, R29, 0x4, R14 ;  /* 0x000000041d0e7825 */ /* 0x000fe200078e020e */
[----:B------:R-:W-:Y:S01]  /*0610*/  IADD3 R12, P2, R10, R23, RZ ;  /* 0x000000170a0c7210 */ /* 0x000fe20007f5e0ff */
[----:B------:R-:W-:Y:S01]  /*0620*/  ULDC.64 UR6, c[0x0][0x2a8] ;  /* 0x0000aa0000067ab9 */ /* 0x000fe20000000a00 */
[----:B------:R-:W-:-:S02]  /*0630*/  IADD3 R10, P1, R18, R19, RZ ;  /* 0x00000013120a7210 */ /* 0x000fc40007f3e0ff */
[----:B------:R0:W3:Y:S01]  /*0640*/  @!P0 LDG.E.EL R24, desc[UR4][R14.64] ;  /* 0x000000040e188981 */ /* 0x0000e2000c2e1900 */
[----:B------:R-:W-:Y:S01]  /*0650*/  IMAD.X R23, RZ, RZ, R11, P2 ;  /* 0x000000ffff177224 */ /* 0x000fe200010e060b */
[----:B------:R-:W-:Y:S01]  /*0660*/  IADD3.X R11, R13, R16, RZ, P1, !PT ;  /* 0x000000100d0b7210 */ /* 0x000fe20000ffe4ff */
[----:B------:R-:W-:-:S03]  /*0670*/  IMAD.SHL.U32 R19, R12, 0x8, RZ ;  /* 0x000000080c137824 */ /* 0x000fc600078e00ff */
[----:B------:R-:W-:Y:S01]  /*0680*/  SHF.L.U64.HI R12, R12, 0x3, R23 ;  /* 0x000000030c0c7819 */ /* 0x000fe20000010217 */
[----:B------:R-:W-:Y:S01]  /*0690*/  IMAD.WIDE R10, R29, 0x4, R10 ;  /* 0x000000041d0a7825 */ /* 0x000fe200078e020a */
[----:B------:R-:W-:Y:S01]  /*06a0*/  IADD3 R22, P1, R19, R22, RZ ;  /* 0x0000001613167210 */ /* 0x000fe20007f3e0ff */
[----:B0-----:R-:W0:Y:S03]  /*06b0*/  LDC.64 R14, c[0x0][0x2a0] ;  /* 0x0000a800ff0e7b82 */ /* 0x001e260000000a00 */
[----:B------:R1:W3:Y:S01]  /*06c0*/  @!P0 LDG.E.EL R27, desc[UR4][R10.64] ;  /* 0x000000040a1b8981 */ /* 0x0002e2000c2e1900 */
[----:B------:R-:W-:-:S04]  /*06d0*/  IMAD.X R23, R12, 0x1, R17, P1 ;  /* 0x000000010c177824 */ /* 0x000fc800008e0611 */
[----:B------:R-:W5:Y:S08]  /*06e0*/  LDC.64 R16, c[0x0][0x258] ;  /* 0x00009600ff107b82 */ /* 0x000f700000000a00 */
[----:B-1----:R-:W1:Y:S01]  /*06f0*/  LDC.64 R10, c[0x0][0x260] ;  /* 0x00009800ff0a7b82 */ /* 0x002e620000000a00 */
[----:B------:R-:W-:-:S05]  /*0700*/  IADD3 R18, P1, R19, R18, RZ ;  /* 0x0000001213127210 */ /* 0x000fca0007f3e0ff */
[----:B------:R-:W-:Y:S02]  /*0710*/  IMAD.X R19, R12, 0x1, R13, P1 ;  /* 0x000000010c137824 */ /* 0x000fe400008e060d */
[----:B------:R-:W4:Y:S01]  /*0720*/  LDC.64 R12, c[0x0][0x290] ;  /* 0x0000a400ff0c7b82 */ /* 0x000f220000000a00 */
[----:B------:R-:W-:-:S04]  /*0730*/  IMAD.WIDE R22, R29, 0x4, R22 ;  /* 0x000000041d167825 */ /* 0x000fc800078e0216 */
[----:B------:R-:W-:Y:S01]  /*0740*/  IMAD.WIDE R18, R29, 0x4, R18 ;  /* 0x000000041d127825 */ /* 0x000fe200078e0212 */
[----:B------:R-:W-:Y:S01]  /*0750*/  CS2R R28, SRZ ;  /* 0x00000000001c7805 */ /* 0x000fe2000001ff00 */
[----:B------:R0:W3:Y:S02]  /*0760*/  @!P0 LDG.E.EL R26, desc[UR4][R22.64] ;  /* 0x00000004161a8981 */ /* 0x0000e4000c2e1900 */
[----:B-----5:R-:W-:-:S03]  /*0770*/  IMAD.WIDE R16, R2, 0x4, R16 ;  /* 0x0000000402107825 */ /* 0x020fc600078e0210 */
[----:B------:R5:W3:Y:S01]  /*0780*/  @!P0 LDG.E.EL R29, desc[UR4][R18.64] ;  /* 0x00000004121d8981 */ /* 0x000ae2000c2e1900 */
[----:B-1----:R-:W-:Y:S01]  /*0790*/  IMAD.WIDE R10, R2, 0x4, R10 ;  /* 0x00000004020a7825 */ /* 0x002fe200078e020a */
[----:B------:R-:W-:Y:S02]  /*07a0*/  HFMA2.MMA R2, -RZ, RZ, 0, 0 ;  /* 0x00000000ff027435 */ /* 0x000fe400000001ff */
[----:B------:R1:W3:Y:S01]  /*07b0*/  @!P0 LDG.E.EL R28, desc[UR4][R16.64] ;  /* 0x00000004101c8981 */ /* 0x0002e2000c2e1900 */
[----:B0-----:R-:W-:Y:S01]  /*07c0*/  CS2R R22, SRZ ;  /* 0x0000000000167805 */ /* 0x001fe2000001ff00 */
[----:B------:R-:W-:-:S04]  /*07d0*/  IMAD.WIDE R14, R25, 0x4, R14 ;  /* 0x00000004190e7825 */ /* 0x000fc800078e020e */
[----:B----4-:R-:W-:Y:S01]  /*07e0*/  IMAD.WIDE R12, R0, 0x4, R12 ;  /* 0x00000004000c7825 */ /* 0x010fe200078e020c */
[----:B------:R-:W4:Y:S04]  /*07f0*/  @!P0 LDG.E.EL R23, desc[UR4][R14.64] ;  /* 0x000000040e178981 */ /* 0x000f28000c2e1900 */
[----:B------:R0:W4:Y:S04]  /*0800*/  @!P0 LDG.E.EL R2, desc[UR4][R10.64] ;  /* 0x000000040a028981 */ /* 0x000128000c2e1900 */
[----:B------:R-:W4:Y:S01]  /*0810*/  @!P0 LDG.E R22, desc[UR4][R12.64] ;  /* 0x000000040c168981 */ /* 0x000f22000c1e1900 */
[----:B------:R-:W-:Y:S01]  /*0820*/  FADD R3, R3, 9.9999997473787516356e-06 ;  /* 0x3727c5ac03037421 */ /* 0x000fe20000000000 */
[----:B------:R-:W-:-:S03]  /*0830*/  FADD R8, R8, 9.9999997473787516356e-06 ;  /* 0x3727c5ac08087421 */ /* 0x000fc60000000000 */
[----:B-----5:R-:W5:Y:S08]  /*0840*/  MUFU.SQRT R18, R3 ;  /* 0x0000000300127308 */ /* 0x020f700000002000 */
[----:B-1----:R-:W1:Y:S01]  /*0850*/  MUFU.SQRT R16, R8 ;  /* 0x0000000800107308 */ /* 0x002e620000002000 */
[C---:B-----5:R-:W-:Y:S02]  /*0860*/  FSETP.GT.AND P1, PT, R18.reuse, 8.50705917302346158658e+37, PT ;  /* 0x7e8000001200780b */ /* 0x060fe40003f24000 */
[----:B------:R-:W-:-:S02]  /*0870*/  FSETP.GEU.AND P3, PT, R18, 1.175494350822287508e-38, PT ;  /* 0x008000001200780b */ /* 0x000fc40003f6e000 */
[C---:B-1----:R-:W-:Y:S02]  /*0880*/  FSETP.GT.AND P2, PT, R16.reuse, 8.50705917302346158658e+37, PT ;  /* 0x7e8000001000780b */ /* 0x042fe40003f44000 */
[----:B------:R-:W-:-:S07]  /*0890*/  FSETP.GEU.AND P4, PT, R16, 1.175494350822287508e-38, PT ;  /* 0x008000001000780b */ /* 0x000fce0003f8e000 */
[----:B------:R-:W-:-:S04]  /*08a0*/  @P1 FMUL R18, R18, 0.25 ;  /* 0x3e80000012121820 */ /* 0x000fc80000400000 */
[----:B------:R-:W-:Y:S01]  /*08b0*/  @!P3 FMUL R18, R18, 16777216 ;  /* 0x4b8000001212b820 */ /* 0x000fe20000400000 */
[----:B------:R-:W-:-:S04]  /*08c0*/  @P2 FMUL R16, R16, 0.25 ;  /* 0x3e80000010102820 */ /* 0x000fc80000400000 */
[----:B------:R-:W-:Y:S01]  /*08d0*/  @!P4 FMUL R16, R16, 16777216 ;  /* 0x4b8000001010c820 */ /* 0x000fe20000400000 */
[----:B------:R-:W1:Y:S01]  /*08e0*/  MUFU.RCP R18, R18 ;  /* 0x0000001200127308 */ /* 0x000e620000001000 */
[----:B0-----:R-:W-:-:S07]  /*08f0*/  IMAD.MOV.U32 R11, RZ, RZ, 0x3e800000 ;  /* 0x3e800000ff0b7424 */ /* 0x001fce00078e00ff */
[----:B------:R-:W0:Y:S01]  /*0900*/  MUFU.RCP R16, R16 ;  /* 0x0000001000107308 */ /* 0x000e220000001000 */
[C---:B------:R-:W-:Y:S02]  /*0910*/  FSEL R3, R11.reuse, 1, P1 ;  /* 0x3f8000000b037808 */ /* 0x040fe40000800000 */
[----:B------:R-:W-:-:S03]  /*0920*/  FSEL R11, R11, 1, P2 ;  /* 0x3f8000000b0b7808 */ /* 0x000fc60001000000 */
[----:B------:R-:W-:Y:S02]  /*0930*/  @!P3 FMUL R3, R3, 16777216 ;  /* 0x4b8000000303b820 */ /* 0x000fe40000400000 */
[----:B------:R-:W-:Y:S01]  /*0940*/  @!P4 FMUL R11, R11, 16777216 ;  /* 0x4b8000000b0bc820 */ /* 0x000fe20000400000 */
[----:B------:R-:W-:Y:S01]  /*0950*/  FADD R20, -R20, R9 ;  /* 0x0000000914147221 */ /* 0x000fe20000000100 */
[----:B-1----:R-:W-:Y:S01]  /*0960*/  FMUL R3, R18, R3 ;  /* 0x0000000312037220 */ /* 0x002fe20000400000 */
[----:B--2---:R-:W-:Y:S01]  /*0970*/  FADD R6, -R21, R6 ;  /* 0x0000000615067221 */ /* 0x004fe20000000100 */
[----:B------:R-:W1:Y:S01]  /*0980*/  LDC.64 R8, c[0x0][0x210] ;  /* 0x00008400ff087b82 */ /* 0x000e620000000a00 */
[----:B0-----:R-:W-:Y:S02]  /*0990*/  FMUL R11, R16, R11 ;  /* 0x0000000b100b7220 */ /* 0x001fe40000400000 */
[----:B------:R-:W-:Y:S02]  /*09a0*/  FMUL R3, R3, R6 ;  /* 0x0000000603037220 */ /* 0x000fe40000400000 */
[----:B------:R-:W-:-:S02]  /*09b0*/  FMUL R11, R11, R20 ;  /* 0x000000140b0b7220 */ /* 0x000fc40000400000 */
[----:B------:R-:W-:Y:S01]  /*09c0*/  FFMA R3, R3, R7, R4 ;  /* 0x0000000703037223 */ /* 0x000fe20000000004 */
[----:B-1----:R-:W-:-:S04]  /*09d0*/  IMAD.WIDE R8, R0, 0x4, R8 ;  /* 0x0000000400087825 */ /* 0x002fc800078e0208 */
[----:B---3--:R-:W-:-:S04]  /*09e0*/  FADD R27, R27, -R24 ;  /* 0x800000181b1b7221 */ /* 0x008fc80000000000 */
[----:B------:R-:W-:Y:S01]  /*09f0*/  FFMA R24, R27, R5, R24 ;  /* 0x000000051b187223 */ /* 0x000fe20000000018 */
[----:B------:R-:W-:-:S04]  /*0a00*/  FADD R29, R29, -R26 ;  /* 0x8000001a1d1d7221 */ /* 0x000fc80000000000 */
[----:B------:R-:W-:-:S04]  /*0a10*/  FFMA R29, R29, R5, R26 ;  /* 0x000000051d1d7223 */ /* 0x000fc8000000001a */
[----:B------:R-:W-:Y:S01]  /*0a20*/  FADD R29, -R24, R29 ;  /* 0x0000001d181d7221 */ /* 0x000fe20000000100 */
[----:B----4-:R-:W-:-:S04]  /*0a30*/  FFMA R2, R11, R28, R2 ;  /* 0x0000001c0b027223 */ /* 0x010fc80000000002 */
[----:B------:R-:W-:Y:S01]  /*0a40*/  FADD R3, R2, R3 ;  /* 0x0000000302037221 */ /* 0x000fe20000000000 */
[----:B------:R-:W-:-:S03]  /*0a50*/  FFMA R23, R29, R23, R24 ;  /* 0x000000171d177223 */ /* 0x000fc60000000018 */
[----:B------:R-:W-:-:S04]  /*0a60*/  FADD R22, R3, R22 ;  /* 0x0000001603167221 */ /* 0x000fc80000000000 */
[C---:B------:R-:W-:Y:S01]  /*0a70*/  FADD R5, R22.reuse, R23 ;  /* 0x0000001716057221 */ /* 0x040fe20000000000 */
[----:B------:R-:W-:-:S04]  /*0a80*/  FSETP.GEU.AND P1, PT, R22, -R23, PT ;  /* 0x800000171600720b */ /* 0x000fc80003f2e000 */
[----:B------:R-:W-:Y:S02]  /*0a90*/  FSEL R3, R5, RZ, P1 ;  /* 0x000000ff05037208 */ /* 0x000fe40000800000 */
[----:B------:R-:W-:Y:S01]  /*0aa0*/  IADD3 R2, P1, R0, UR6, RZ ;  /* 0x0000000600027c10 */ /* 0x000fe2000ff3e0ff */
[----:B------:R0:W-:Y:S01]  /*0ab0*/  @!P0 STG.E desc[UR4][R8.64], R5 ;  /* 0x0000000508008986 */ /* 0x0001e2000c101904 */
[----:B------:R-:W-:Y:S02]  /*0ac0*/  FSETP.GTU.AND P2, PT, R3, RZ, PT ;  /* 0x000000ff0300720b */ /* 0x000fe40003f4c000 */
[----:B------:R-:W-:Y:S02]  /*0ad0*/  LEA.HI.X.SX32 R3, R0, UR7, 0x1, P1 ;  /* 0x0000000700037c11 */ /* 0x000fe400088f0eff */
[----:B------:R-:W-:Y:S01]  /*0ae0*/  SEL R7, RZ, 0x1, P2 ;  /* 0x00000001ff077807 */ /* 0x000fe20001000000 */
[----:B0-----:R-:W-:Y:S08]  /*0af0*/  @P0 EXIT ;  /* 0x000000000000094d */ /* 0x001ff00003800000 */
[----:B------:R-:W-:Y:S01]  /*0b00*/  STG.E.U8 desc[UR4][R2.64], R7 ;  /* 0x0000000702007986 */ /* 0x000fe2000c101104 */
[----:B------:R-:W-:Y:S05]  /*0b10*/  EXIT ;  /* 0x000000000000794d */ /* 0x000fea0003800000 */
.L_x_0:
[----:B------:R-:W-:-:S00]  /*0b20*/  BRA `(.L_x_0) ;  /* 0xfffffffc00fc7947 */ /* 0x000fc0000383ffff */
[----:B------:R-:W-:-:S00]  /*0b30*/  NOP ;  /* 0x0000000000007918 */ /* 0x000fc00000000000 */
        /* <DEDUP_REMOVED lines=12> */
.L_x_1:


//--------------------- .nv.global.init           --------------------------
	.section	.nv.global.init,"aw",@progbits
.nv.global.init:
	.type		_$_str,@object
	.size		_$_str,(_$_str_$_2 - _$_str)
_$_str:
        /*0000*/ 	.byte	0x5f, 0x5f, 0x43, 0x55, 0x44, 0x41, 0x5f, 0x46, 0x54, 0x5a, 0x00
	.type		_$_str_$_2,@object
	.size		_$_str_$_2,(.L_1 - _$_str_$_2)
_$_str_$_2:
        /*000b*/ 	.byte	0x5f, 0x5f, 0x43, 0x55, 0x44, 0x41, 0x5f, 0x50, 0x52, 0x45, 0x43, 0x5f, 0x53, 0x51, 0x52, 0x54
        /*001b*/ 	.byte	0x00
.L_1:


//--------------------- .nv.constant0.triton_poi_fused__native_batch_norm_legit_no_training__unsafe_index_add_mul_relu_sub_threshold_backward_49 --------------------------
	.section	.nv.constant0.triton_poi_fused__native_batch_norm_legit_no_training__unsafe_index_add_mul_relu_sub_threshold_backward_49,"a",@progbits
	.sectionflags	@""
	.align	4
.nv.constant0.triton_poi_fused__native_batch_norm_legit_no_training__unsafe_index_add_mul_relu_sub_threshold_backward_49:
	.zero		692
